//
// Generated by NVIDIA NVVM Compiler
//
// Compiler Build ID: CL-36424714
// Cuda compilation tools, release 13.0, V13.0.88
// Based on NVVM 20.0.0
//

.version 9.0
.target sm_100
.address_size 64

	// .globl	_Z10mysgemm_v1iiifPfS_fS_

.visible .entry _Z10mysgemm_v1iiifPfS_fS_(
	.param .u32 _Z10mysgemm_v1iiifPfS_fS__param_0,
	.param .u32 _Z10mysgemm_v1iiifPfS_fS__param_1,
	.param .u32 _Z10mysgemm_v1iiifPfS_fS__param_2,
	.param .f32 _Z10mysgemm_v1iiifPfS_fS__param_3,
	.param .u64 .ptr .align 1 _Z10mysgemm_v1iiifPfS_fS__param_4,
	.param .u64 .ptr .align 1 _Z10mysgemm_v1iiifPfS_fS__param_5,
	.param .f32 _Z10mysgemm_v1iiifPfS_fS__param_6,
	.param .u64 .ptr .align 1 _Z10mysgemm_v1iiifPfS_fS__param_7
)
.maxntid 1024
{
	.reg .pred 	%p<10>;
	.reg .b32 	%r<40>;
	.reg .b32 	%f<73>;
	.reg .b64 	%rd<53>;

	ld.param.u32 	%r18, [_Z10mysgemm_v1iiifPfS_fS__param_1];
	ld.param.u32 	%r19, [_Z10mysgemm_v1iiifPfS_fS__param_2];
	ld.param.f32 	%f13, [_Z10mysgemm_v1iiifPfS_fS__param_3];
	ld.param.u64 	%rd7, [_Z10mysgemm_v1iiifPfS_fS__param_4];
	ld.param.u64 	%rd8, [_Z10mysgemm_v1iiifPfS_fS__param_5];
	ld.param.f32 	%f14, [_Z10mysgemm_v1iiifPfS_fS__param_6];
	ld.param.u64 	%rd6, [_Z10mysgemm_v1iiifPfS_fS__param_7];
	cvta.to.global.u64 	%rd1, %rd8;
	cvta.to.global.u64 	%rd2, %rd7;
	mov.u32 	%r20, %ctaid.x;
	mov.u32 	%r21, %ntid.x;
	mov.u32 	%r22, %tid.x;
	mad.lo.s32 	%r1, %r20, %r21, %r22;
	mov.u32 	%r23, %ctaid.y;
	mov.u32 	%r24, %ntid.y;
	mov.u32 	%r25, %tid.y;
	mad.lo.s32 	%r2, %r23, %r24, %r25;
	setp.lt.s32 	%p1, %r19, 1;
	mov.f32 	%f72, 0f00000000;
	@%p1 bra 	$L__BB0_12;
	mul.lo.s32 	%r3, %r19, %r2;
	and.b32  	%r4, %r19, 7;
	setp.lt.u32 	%p2, %r19, 8;
	mov.f32 	%f72, 0f00000000;
	mov.b32 	%r38, 0;
	@%p2 bra 	$L__BB0_4;
	and.b32  	%r38, %r19, 2147483640;
	neg.s32 	%r36, %r38;
	shl.b32 	%r7, %r18, 3;
	mul.wide.u32 	%rd9, %r3, 4;
	add.s64 	%rd10, %rd9, %rd2;
	add.s64 	%rd52, %rd10, 16;
	mov.f32 	%f72, 0f00000000;
	mul.wide.s32 	%rd13, %r18, 4;
	mov.u32 	%r35, %r1;
$L__BB0_3:
	.pragma "nounroll";
	ld.global.f32 	%f19, [%rd52+-16];
	mul.wide.s32 	%rd11, %r35, 4;
	add.s64 	%rd12, %rd1, %rd11;
	ld.global.f32 	%f20, [%rd12];
	fma.rn.f32 	%f21, %f19, %f20, %f72;
	ld.global.f32 	%f22, [%rd52+-12];
	add.s64 	%rd14, %rd12, %rd13;
	ld.global.f32 	%f23, [%rd14];
	fma.rn.f32 	%f24, %f22, %f23, %f21;
	ld.global.f32 	%f25, [%rd52+-8];
	add.s64 	%rd15, %rd14, %rd13;
	ld.global.f32 	%f26, [%rd15];
	fma.rn.f32 	%f27, %f25, %f26, %f24;
	ld.global.f32 	%f28, [%rd52+-4];
	add.s64 	%rd16, %rd15, %rd13;
	ld.global.f32 	%f29, [%rd16];
	fma.rn.f32 	%f30, %f28, %f29, %f27;
	ld.global.f32 	%f31, [%rd52];
	add.s64 	%rd17, %rd16, %rd13;
	ld.global.f32 	%f32, [%rd17];
	fma.rn.f32 	%f33, %f31, %f32, %f30;
	ld.global.f32 	%f34, [%rd52+4];
	add.s64 	%rd18, %rd17, %rd13;
	ld.global.f32 	%f35, [%rd18];
	fma.rn.f32 	%f36, %f34, %f35, %f33;
	ld.global.f32 	%f37, [%rd52+8];
	add.s64 	%rd19, %rd18, %rd13;
	ld.global.f32 	%f38, [%rd19];
	fma.rn.f32 	%f39, %f37, %f38, %f36;
	ld.global.f32 	%f40, [%rd52+12];
	add.s64 	%rd20, %rd19, %rd13;
	ld.global.f32 	%f41, [%rd20];
	fma.rn.f32 	%f72, %f40, %f41, %f39;
	add.s32 	%r36, %r36, 8;
	add.s32 	%r35, %r35, %r7;
	add.s64 	%rd52, %rd52, 32;
	setp.ne.s32 	%p3, %r36, 0;
	@%p3 bra 	$L__BB0_3;
$L__BB0_4:
	setp.eq.s32 	%p4, %r4, 0;
	@%p4 bra 	$L__BB0_12;
	and.b32  	%r13, %r19, 3;
	setp.lt.u32 	%p5, %r4, 4;
	@%p5 bra 	$L__BB0_7;
	add.s32 	%r27, %r38, %r3;
	mul.wide.u32 	%rd21, %r27, 4;
	add.s64 	%rd22, %rd2, %rd21;
	ld.global.f32 	%f43, [%rd22];
	mad.lo.s32 	%r28, %r38, %r18, %r1;
	mul.wide.s32 	%rd23, %r28, 4;
	add.s64 	%rd24, %rd1, %rd23;
	ld.global.f32 	%f44, [%rd24];
	fma.rn.f32 	%f45, %f43, %f44, %f72;
	cvt.u64.u32 	%rd25, %r3;
	cvt.u64.u32 	%rd26, %r38;
	add.s64 	%rd27, %rd26, %rd25;
	shl.b64 	%rd28, %rd27, 2;
	add.s64 	%rd29, %rd2, %rd28;
	ld.global.f32 	%f46, [%rd29+4];
	mul.wide.s32 	%rd30, %r18, 4;
	add.s64 	%rd31, %rd24, %rd30;
	ld.global.f32 	%f47, [%rd31];
	fma.rn.f32 	%f48, %f46, %f47, %f45;
	ld.global.f32 	%f49, [%rd29+8];
	add.s64 	%rd32, %rd31, %rd30;
	ld.global.f32 	%f50, [%rd32];
	fma.rn.f32 	%f51, %f49, %f50, %f48;
	ld.global.f32 	%f52, [%rd29+12];
	add.s64 	%rd33, %rd32, %rd30;
	ld.global.f32 	%f53, [%rd33];
	fma.rn.f32 	%f72, %f52, %f53, %f51;
	add.s32 	%r38, %r38, 4;
$L__BB0_7:
	setp.eq.s32 	%p6, %r13, 0;
	@%p6 bra 	$L__BB0_12;
	setp.eq.s32 	%p7, %r13, 1;
	@%p7 bra 	$L__BB0_10;
	add.s32 	%r29, %r38, %r3;
	mul.wide.u32 	%rd34, %r29, 4;
	add.s64 	%rd35, %rd2, %rd34;
	ld.global.f32 	%f55, [%rd35];
	mad.lo.s32 	%r30, %r38, %r18, %r1;
	mul.wide.s32 	%rd36, %r30, 4;
	add.s64 	%rd37, %rd1, %rd36;
	ld.global.f32 	%f56, [%rd37];
	fma.rn.f32 	%f57, %f55, %f56, %f72;
	cvt.u64.u32 	%rd38, %r3;
	cvt.u64.u32 	%rd39, %r38;
	add.s64 	%rd40, %rd39, %rd38;
	shl.b64 	%rd41, %rd40, 2;
	add.s64 	%rd42, %rd2, %rd41;
	ld.global.f32 	%f58, [%rd42+4];
	mul.wide.s32 	%rd43, %r18, 4;
	add.s64 	%rd44, %rd37, %rd43;
	ld.global.f32 	%f59, [%rd44];
	fma.rn.f32 	%f72, %f58, %f59, %f57;
	add.s32 	%r38, %r38, 2;
$L__BB0_10:
	and.b32  	%r31, %r19, 1;
	setp.eq.b32 	%p8, %r31, 1;
	not.pred 	%p9, %p8;
	@%p9 bra 	$L__BB0_12;
	add.s32 	%r32, %r38, %r3;
	mul.wide.u32 	%rd45, %r32, 4;
	add.s64 	%rd46, %rd2, %rd45;
	ld.global.f32 	%f60, [%rd46];
	mad.lo.s32 	%r33, %r38, %r18, %r1;
	mul.wide.s32 	%rd47, %r33, 4;
	add.s64 	%rd48, %rd1, %rd47;
	ld.global.f32 	%f61, [%rd48];
	fma.rn.f32 	%f72, %f60, %f61, %f72;
$L__BB0_12:
	cvta.to.global.u64 	%rd49, %rd6;
	mad.lo.s32 	%r34, %r18, %r2, %r1;
	mul.wide.s32 	%rd50, %r34, 4;
	add.s64 	%rd51, %rd49, %rd50;
	ld.global.f32 	%f62, [%rd51];
	mul.f32 	%f63, %f14, %f62;
	fma.rn.f32 	%f64, %f13, %f72, %f63;
	st.global.f32 	[%rd51], %f64;
	ret;

}


// ===== COMPILED SASS (sm_100) =====

	.target	sm_100

	.elftype	@"ET_EXEC"


//--------------------- .note.nv.tkinfo           --------------------------
	.section	.note.nv.tkinfo,"",@"SHT_NOTE"
	.sectionflags	@"SHF_NOTE_NV_TKINFO"
	.tkinfo
        /*0018*/ 	.word	0x00000002
        /*0030*/ 	.string	""
        /*0030*/ 	.string	"ptxas"
        /*0030*/ 	.string	"Cuda compilation tools, release 13.0, V13.0.88"
        /*0030*/ 	.string	"Build cuda_13.0.r13.0/compiler.36424714_0"
        /*0030*/ 	.string	"-arch sm_100 -m 64 "



//--------------------- .note.nv.cuinfo           --------------------------
	.section	.note.nv.cuinfo,"",@"SHT_NOTE"
	.sectionflags	@"SHF_NOTE_NV_CUINFO"
        /*0018*/ 	.short	0x0002
        /*001a*/ 	.short	0x0064
        /*001c*/ 	.short	0x0082
	.zero		2


//--------------------- .nv.info                  --------------------------
	.section	.nv.info,"",@"SHT_CUDA_INFO"
	.align	4


	//----- nvinfo : EIATTR_REGCOUNT
	.align		4
        /*0000*/ 	.byte	0x04, 0x2f
        /*0002*/ 	.short	(.L_1 - .L_0)
	.align		4
.L_0:
        /*0004*/ 	.word	index@(_Z10mysgemm_v1iiifPfS_fS_)
        /*0008*/ 	.word	0x00000020


	//----- nvinfo : EIATTR_FRAME_SIZE
	.align		4
.L_1:
        /*000c*/ 	.byte	0x04, 0x11
        /*000e*/ 	.short	(.L_3 - .L_2)
	.align		4
.L_2:
        /*0010*/ 	.word	index@(_Z10mysgemm_v1iiifPfS_fS_)
        /*0014*/ 	.word	0x00000000


	//----- nvinfo : EIATTR_MIN_STACK_SIZE
	.align		4
.L_3:
        /*0018*/ 	.byte	0x04, 0x12
        /*001a*/ 	.short	(.L_5 - .L_4)
	.align		4
.L_4:
        /*001c*/ 	.word	index@(_Z10mysgemm_v1iiifPfS_fS_)
        /*0020*/ 	.word	0x00000000
.L_5:


//--------------------- .nv.compat                --------------------------
	.section	.nv.compat,"",@"SHT_CUDA_COMPAT_INFO"
	.align	4
        /*0000*/ 	.byte	0x02, 0x09, 0x00, 0x00, 0x02, 0x02, 0x01, 0x00, 0x02, 0x05, 0x05, 0x00, 0x03, 0x07, 0x01, 0x01
        /*0010*/ 	.byte	0x02, 0x03, 0x00, 0x00, 0x02, 0x06, 0x01, 0x00, 0x04, 0x0b, 0x08, 0x00, 0x09, 0x00, 0x00, 0x00
        /*0020*/ 	.byte	0x00, 0x00, 0x00, 0x00


//--------------------- .nv.info._Z10mysgemm_v1iiifPfS_fS_ --------------------------
	.section	.nv.info._Z10mysgemm_v1iiifPfS_fS_,"",@"SHT_CUDA_INFO"
	.sectionflags	@""
	.align	4


	//----- nvinfo : EIATTR_CUDA_API_VERSION
	.align		4
        /*0000*/ 	.byte	0x04, 0x37
        /*0002*/ 	.short	(.L_7 - .L_6)
.L_6:
        /*0004*/ 	.word	0x00000082


	//----- nvinfo : EIATTR_KPARAM_INFO
	.align		4
.L_7:
        /*0008*/ 	.byte	0x04, 0x17
        /*000a*/ 	.short	(.L_9 - .L_8)
.L_8:
        /*000c*/ 	.word	0x00000000
        /*0010*/ 	.short	0x0007
        /*0012*/ 	.short	0x0028
        /*0014*/ 	.byte	0x00, 0xf5, 0x21, 0x00


	//----- nvinfo : EIATTR_KPARAM_INFO
	.align		4
.L_9:
        /*0018*/ 	.byte	0x04, 0x17
        /*001a*/ 	.short	(.L_11 - .L_10)
.L_10:
        /*001c*/ 	.word	0x00000000
        /*0020*/ 	.short	0x0006
        /*0022*/ 	.short	0x0020
        /*0024*/ 	.byte	0x00, 0xf0, 0x11, 0x00


	//----- nvinfo : EIATTR_KPARAM_INFO
	.align		4
.L_11:
        /*0028*/ 	.byte	0x04, 0x17
        /*002a*/ 	.short	(.L_13 - .L_12)
.L_12:
        /*002c*/ 	.word	0x00000000
        /*0030*/ 	.short	0x0005
        /*0032*/ 	.short	0x0018
        /*0034*/ 	.byte	0x00, 0xf5, 0x21, 0x00


	//----- nvinfo : EIATTR_KPARAM_INFO
	.align		4
.L_13:
        /*0038*/ 	.byte	0x04, 0x17
        /*003a*/ 	.short	(.L_15 - .L_14)
.L_14:
        /*003c*/ 	.word	0x00000000
        /*0040*/ 	.short	0x0004
        /*0042*/ 	.short	0x0010
        /*0044*/ 	.byte	0x00, 0xf5, 0x21, 0x00


	//----- nvinfo : EIATTR_KPARAM_INFO
	.align		4
.L_15:
        /*0048*/ 	.byte	0x04, 0x17
        /*004a*/ 	.short	(.L_17 - .L_16)
.L_16:
        /*004c*/ 	.word	0x00000000
        /*0050*/ 	.short	0x0003
        /*0052*/ 	.short	0x000c
        /*0054*/ 	.byte	0x00, 0xf0, 0x11, 0x00


	//----- nvinfo : EIATTR_KPARAM_INFO
	.align		4
.L_17:
        /*0058*/ 	.byte	0x04, 0x17
        /*005a*/ 	.short	(.L_19 - .L_18)
.L_18:
        /*005c*/ 	.word	0x00000000
        /*0060*/ 	.short	0x0002
        /*0062*/ 	.short	0x0008
        /*0064*/ 	.byte	0x00, 0xf0, 0x11, 0x00


	//----- nvinfo : EIATTR_KPARAM_INFO
	.align		4
.L_19:
        /*0068*/ 	.byte	0x04, 0x17
        /*006a*/ 	.short	(.L_21 - .L_20)
.L_20:
        /*006c*/ 	.word	0x00000000
        /*0070*/ 	.short	0x0001
        /*0072*/ 	.short	0x0004
        /*0074*/ 	.byte	0x00, 0xf0, 0x11, 0x00


	//----- nvinfo : EIATTR_KPARAM_INFO
	.align		4
.L_21:
        /*0078*/ 	.byte	0x04, 0x17
        /*007a*/ 	.short	(.L_23 - .L_22)
.L_22:
        /*007c*/ 	.word	0x00000000
        /*0080*/ 	.short	0x0000
        /*0082*/ 	.short	0x0000
        /*0084*/ 	.byte	0x00, 0xf0, 0x11, 0x00


	//----- nvinfo : EIATTR_SPARSE_MMA_MASK
	.align		4
.L_23:
        /*0088*/ 	.byte	0x03, 0x50
        /*008a*/ 	.short	0x0000


	//----- nvinfo : EIATTR_MAXREG_COUNT
	.align		4
        /*008c*/ 	.byte	0x03, 0x1b
        /*008e*/ 	.short	0x0040


	//----- nvinfo : EIATTR_MERCURY_ISA_VERSION
	.align		4
        /*0090*/ 	.byte	0x03, 0x5f
        /*0092*/ 	.short	0x0101


	//----- nvinfo : EIATTR_VRC_CTA_INIT_COUNT
	.align		4
        /*0094*/ 	.byte	0x02, 0x4a
	.zero		1
	.zero		1


	//----- nvinfo : EIATTR_EXIT_INSTR_OFFSETS
	.align		4
        /*0098*/ 	.byte	0x04, 0x1c
        /*009a*/ 	.short	(.L_25 - .L_24)


	//   ....[0]....
.L_24:
        /*009c*/ 	.word	0x00000940


	//----- nvinfo : EIATTR_MAX_THREADS
	.align		4
.L_25:
        /*00a0*/ 	.byte	0x04, 0x05
        /*00a2*/ 	.short	(.L_27 - .L_26)
.L_26:
        /*00a4*/ 	.word	0x00000400
        /*00a8*/ 	.word	0x00000001
        /*00ac*/ 	.word	0x00000001


	//----- nvinfo : EIATTR_CBANK_PARAM_SIZE
	.align		4
.L_27:
        /*00b0*/ 	.byte	0x03, 0x19
        /*00b2*/ 	.short	0x0030


	//----- nvinfo : EIATTR_PARAM_CBANK
	.align		4
        /*00b4*/ 	.byte	0x04, 0x0a
        /*00b6*/ 	.short	(.L_29 - .L_28)
	.align		4
.L_28:
        /*00b8*/ 	.word	index@(.nv.constant0._Z10mysgemm_v1iiifPfS_fS_)
        /*00bc*/ 	.short	0x0380
        /*00be*/ 	.short	0x0030


	//----- nvinfo : EIATTR_SW_WAR
	.align		4
.L_29:
        /*00c0*/ 	.byte	0x04, 0x36
        /*00c2*/ 	.short	(.L_31 - .L_30)
.L_30:
        /*00c4*/ 	.word	0x00000008
.L_31:


//--------------------- .nv.callgraph             --------------------------
	.section	.nv.callgraph,"",@"SHT_CUDA_CALLGRAPH"
	.align	4
	.sectionentsize	8
	.align		4
        /*0000*/ 	.word	0x00000000
	.align		4
        /*0004*/ 	.word	0xffffffff
	.align		4
        /*0008*/ 	.word	0x00000000
	.align		4
        /*000c*/ 	.word	0xfffffffe
	.align		4
        /*0010*/ 	.word	0x00000000
	.align		4
        /*0014*/ 	.word	0xfffffffd
	.align		4
        /*0018*/ 	.word	0x00000000
	.align		4
        /*001c*/ 	.word	0xfffffffc


//--------------------- .text._Z10mysgemm_v1iiifPfS_fS_ --------------------------
	.section	.text._Z10mysgemm_v1iiifPfS_fS_,"ax",@progbits
	.align	128
        .global         _Z10mysgemm_v1iiifPfS_fS_
        .type           _Z10mysgemm_v1iiifPfS_fS_,@function
        .size           _Z10mysgemm_v1iiifPfS_fS_,(.L_x_5 - _Z10mysgemm_v1iiifPfS_fS_)
        .other          _Z10mysgemm_v1iiifPfS_fS_,@"STO_CUDA_ENTRY STV_DEFAULT"
_Z10mysgemm_v1iiifPfS_fS_:
.text._Z10mysgemm_v1iiifPfS_fS_:
[----:B------:R-:W-:Y:S08]  /*0000*/  LDC R1, c[0x0][0x37c] ;  /* 0x0000df00ff017b82 */ /* 0x000ff00000000800 */
[----:B------:R-:W0:Y:S01]  /*0010*/  LDC R0, c[0x0][0x388] ;  /* 0x0000e200ff007b82 */ /* 0x000e220000000800 */
[----:B------:R-:W1:Y:S01]  /*0020*/  S2R R3, SR_TID.X ;  /* 0x0000000000037919 */ /* 0x000e620000002100 */
[----:B------:R-:W2:Y:S01]  /*0030*/  LDCU.64 UR4, c[0x0][0x358] ;  /* 0x00006b00ff0477ac */ /* 0x000ea20008000a00 */
[----:B------:R-:W-:Y:S01]  /*0040*/  HFMA2 R29, -RZ, RZ, 0, 0 ;  /* 0x00000000ff1d7431 */ /* 0x000fe200000001ff */
[----:B------:R-:W3:Y:S04]  /*0050*/  S2R R2, SR_TID.Y ;  /* 0x0000000000027919 */ /* 0x000ee80000002200 */
[----:B------:R-:W1:Y:S08]  /*0060*/  LDC R16, c[0x0][0x360] ;  /* 0x0000d800ff107b82 */ /* 0x000e700000000800 */
[----:B------:R-:W1:Y:S08]  /*0070*/  S2UR UR6, SR_CTAID.X ;  /* 0x00000000000679c3 */ /* 0x000e700000002500 */
[----:B------:R-:W3:Y:S01]  /*0080*/  S2UR UR7, SR_CTAID.Y ;  /* 0x00000000000779c3 */ /* 0x000ee20000002600 */
[----:B0-----:R-:W-:-:S07]  /*0090*/  ISETP.GE.AND P0, PT, R0, 0x1, PT ;  /* 0x000000010000780c */ /* 0x001fce0003f06270 */
[----:B------:R-:W3:Y:S01]  /*00a0*/  LDC R17, c[0x0][0x364] ;  /* 0x0000d900ff117b82 */ /* 0x000ee20000000800 */
[----:B-1----:R-:W-:Y:S02]  /*00b0*/  IMAD R16, R16, UR6, R3 ;  /* 0x0000000610107c24 */ /* 0x002fe4000f8e0203 */
[----:B---3--:R-:W-:-:S03]  /*00c0*/  IMAD R17, R17, UR7, R2 ;  /* 0x0000000711117c24 */ /* 0x008fc6000f8e0202 */
[----:B--2---:R-:W-:Y:S05]  /*00d0*/  @!P0 BRA `(.L_x_0) ;  /* 0x0000000400f08947 */ /* 0x004fea0003800000 */
[C---:B------:R-:W-:Y:S01]  /*00e0*/  ISETP.GE.U32.AND P1, PT, R0.reuse, 0x8, PT ;  /* 0x000000080000780c */ /* 0x040fe20003f26070 */
[----:B------:R-:W-:Y:S01]  /*00f0*/  IMAD R19, R17, R0, RZ ;  /* 0x0000000011137224 */ /* 0x000fe200078e02ff */
[----:B------:R-:W-:Y:S02]  /*0100*/  LOP3.LUT R24, R0, 0x7, RZ, 0xc0, !PT ;  /* 0x0000000700187812 */ /* 0x000fe400078ec0ff */
[----:B------:R-:W-:Y:S02]  /*0110*/  MOV R29, RZ ;  /* 0x000000ff001d7202 */ /* 0x000fe40000000f00 */
[----:B------:R-:W-:Y:S02]  /*0120*/  ISETP.NE.AND P0, PT, R24, RZ, PT ;  /* 0x000000ff1800720c */ /* 0x000fe40003f05270 */
[----:B------:R-:W-:-:S05]  /*0130*/  MOV R20, RZ ;  /* 0x000000ff00147202 */ /* 0x000fca0000000f00 */
[----:B------:R-:W-:Y:S06]  /*0140*/  @!P1 BRA `(.L_x_1) ;  /* 0x0000000000c89947 */ /* 0x000fec0003800000 */
[----:B------:R-:W0:Y:S01]  /*0150*/  LDC.64 R2, c[0x0][0x390] ;  /* 0x0000e400ff027b82 */ /* 0x000e220000000a00 */
[----:B------:R-:W-:Y:S02]  /*0160*/  LOP3.LUT R20, R0, 0x7ffffff8, RZ, 0xc0, !PT ;  /* 0x7ffffff800147812 */ /* 0x000fe400078ec0ff */
[----:B------:R-:W-:Y:S02]  /*0170*/  MOV R29, RZ ;  /* 0x000000ff001d7202 */ /* 0x000fe40000000f00 */
[----:B------:R-:W-:Y:S02]  /*0180*/  MOV R21, R16 ;  /* 0x0000001000157202 */ /* 0x000fe40000000f00 */
[----:B------:R-:W-:Y:S01]  /*0190*/  IADD3 R18, PT, PT, -R20, RZ, RZ ;  /* 0x000000ff14127210 */ /* 0x000fe20007ffe1ff */
[----:B0-----:R-:W-:-:S03]  /*01a0*/  IMAD.WIDE.U32 R2, R19, 0x4, R2 ;  /* 0x0000000413027825 */ /* 0x001fc600078e0002 */
[----:B------:R-:W-:-:S04]  /*01b0*/  IADD3 R5, P1, PT, R2, 0x10, RZ ;  /* 0x0000001002057810 */ /* 0x000fc80007f3e0ff */
[----:B------:R-:W-:-:S09]  /*01c0*/  IADD3.X R4, PT, PT, RZ, R3, RZ, P1, !PT ;  /* 0x00000003ff047210 */ /* 0x000fd20000ffe4ff */
.L_x_2:
[----:B------:R-:W0:Y:S01]  /*01d0*/  LDC.64 R14, c[0x0][0x398] ;  /* 0x0000e600ff0e7b82 */ /* 0x000e220000000a00 */
[----:B------:R-:W-:Y:S02]  /*01e0*/  MOV R2, R5 ;  /* 0x0000000500027202 */ /* 0x000fe40000000f00 */
[----:B------:R-:W-:-:S05]  /*01f0*/  MOV R3, R4 ;  /* 0x0000000400037202 */ /* 0x000fca0000000f00 */
[----:B------:R-:W2:Y:S01]  /*0200*/  LDG.E R12, desc[UR4][R2.64+-0x10] ;  /* 0xfffff004020c7981 */ /* 0x000ea2000c1e1900 */
[----:B------:R-:W1:Y:S03]  /*0210*/  LDC R23, c[0x0][0x384] ;  /* 0x0000e100ff177b82 */ /* 0x000e660000000800 */
[----:B------:R-:W3:Y:S04]  /*0220*/  LDG.E R22, desc[UR4][R2.64+-0xc] ;  /* 0xfffff40402167981 */ /* 0x000ee8000c1e1900 */
[----:B------:R-:W4:Y:S04]  /*0230*/  LDG.E R27, desc[UR4][R2.64+-0x8] ;  /* 0xfffff804021b7981 */ /* 0x000f28000c1e1900 */
[----:B------:R-:W5:Y:S01]  /*0240*/  LDG.E R26, desc[UR4][R2.64+-0x4] ;  /* 0xfffffc04021a7981 */ /* 0x000f62000c1e1900 */
[----:B0-----:R-:W-:-:S05]  /*0250*/  IMAD.WIDE R14, R21, 0x4, R14 ;  /* 0x00000004150e7825 */ /* 0x001fca00078e020e */
[----:B------:R1:W2:Y:S02]  /*0260*/  LDG.E R13, desc[UR4][R14.64] ;  /* 0x000000040e0d7981 */ /* 0x0002a4000c1e1900 */
[----:B-1----:R-:W-:-:S05]  /*0270*/  IMAD.WIDE R14, R23, 0x4, R14 ;  /* 0x00000004170e7825 */ /* 0x002fca00078e020e */
[----:B------:R0:W3:Y:S01]  /*0280*/  LDG.E R25, desc[UR4][R14.64] ;  /* 0x000000040e197981 */ /* 0x0000e2000c1e1900 */
[----:B------:R-:W-:-:S04]  /*0290*/  IMAD.WIDE R10, R23, 0x4, R14 ;  /* 0x00000004170a7825 */ /* 0x000fc800078e020e */
[C---:B------:R-:W-:Y:S02]  /*02a0*/  IMAD.WIDE R8, R23.reuse, 0x4, R10 ;  /* 0x0000000417087825 */ /* 0x040fe400078e020a */
[----:B------:R-:W4:Y:S02]  /*02b0*/  LDG.E R10, desc[UR4][R10.64] ;  /* 0x000000040a0a7981 */ /* 0x000f24000c1e1900 */
[C---:B------:R-:W-:Y:S02]  /*02c0*/  IMAD.WIDE R4, R23.reuse, 0x4, R8 ;  /* 0x0000000417047825 */ /* 0x040fe400078e0208 */
[----:B------:R-:W5:Y:S02]  /*02d0*/  LDG.E R9, desc[UR4][R8.64] ;  /* 0x0000000408097981 */ /* 0x000f64000c1e1900 */
[C---:B------:R-:W-:Y:S02]  /*02e0*/  IMAD.WIDE R6, R23.reuse, 0x4, R4 ;  /* 0x0000000417067825 */ /* 0x040fe400078e0204 */
[----:B------:R-:W5:Y:S04]  /*02f0*/  LDG.E R11, desc[UR4][R2.64+0x4] ;  /* 0x00000404020b7981 */ /* 0x000f68000c1e1900 */
[----:B------:R-:W5:Y:S04]  /*0300*/  LDG.E R4, desc[UR4][R4.64] ;  /* 0x0000000404047981 */ /* 0x000f68000c1e1900 */
[----:B------:R-:W5:Y:S04]  /*0310*/  LDG.E R8, desc[UR4][R2.64+0xc] ;  /* 0x00000c0402087981 */ /* 0x000f68000c1e1900 */
[----:B------:R-:W5:Y:S01]  /*0320*/  LDG.E R5, desc[UR4][R2.64] ;  /* 0x0000000402057981 */ /* 0x000f62000c1e1900 */
[----:B--2---:R-:W-:Y:S01]  /*0330*/  FFMA R29, R12, R13, R29 ;  /* 0x0000000d0c1d7223 */ /* 0x004fe2000000001d */
[----:B------:R-:W-:-:S02]  /*0340*/  IMAD.WIDE R12, R23, 0x4, R6 ;  /* 0x00000004170c7825 */ /* 0x000fc400078e0206 */
[----:B------:R-:W2:Y:S02]  /*0350*/  LDG.E R6, desc[UR4][R6.64] ;  /* 0x0000000406067981 */ /* 0x000ea4000c1e1900 */
[----:B0-----:R-:W-:Y:S02]  /*0360*/  IMAD.WIDE R14, R23, 0x4, R12 ;  /* 0x00000004170e7825 */ /* 0x001fe400078e020c */
[----:B------:R-:W2:Y:S04]  /*0370*/  LDG.E R28, desc[UR4][R12.64] ;  /* 0x000000040c1c7981 */ /* 0x000ea8000c1e1900 */
[----:B------:R-:W2:Y:S04]  /*0380*/  LDG.E R7, desc[UR4][R2.64+0x8] ;  /* 0x0000080402077981 */ /* 0x000ea8000c1e1900 */
[----:B------:R-:W2:Y:S01]  /*0390*/  LDG.E R15, desc[UR4][R14.64] ;  /* 0x000000040e0f7981 */ /* 0x000ea2000c1e1900 */
[----:B---3--:R-:W-:Y:S01]  /*03a0*/  FFMA R22, R22, R25, R29 ;  /* 0x0000001916167223 */ /* 0x008fe2000000001d */
[----:B------:R-:W-:-:S03]  /*03b0*/  IADD3 R18, PT, PT, R18, 0x8, RZ ;  /* 0x0000000812127810 */ /* 0x000fc60007ffe0ff */
[----:B----4-:R-:W-:Y:S01]  /*03c0*/  FFMA R27, R27, R10, R22 ;  /* 0x0000000a1b1b7223 */ /* 0x010fe20000000016 */
[----:B------:R-:W-:-:S03]  /*03d0*/  ISETP.NE.AND P1, PT, R18, RZ, PT ;  /* 0x000000ff1200720c */ /* 0x000fc60003f25270 */
[----:B-----5:R-:W-:Y:S01]  /*03e0*/  FFMA R26, R26, R9, R27 ;  /* 0x000000091a1a7223 */ /* 0x020fe2000000001b */
[----:B------:R-:W-:-:S03]  /*03f0*/  LEA R21, R23, R21, 0x3 ;  /* 0x0000001517157211 */ /* 0x000fc600078e18ff */
[----:B------:R-:W-:Y:S01]  /*0400*/  FFMA R4, R5, R4, R26 ;  /* 0x0000000405047223 */ /* 0x000fe2000000001a */
[----:B------:R-:W-:-:S03]  /*0410*/  IADD3 R5, P2, PT, R2, 0x20, RZ ;  /* 0x0000002002057810 */ /* 0x000fc60007f5e0ff */
[----:B--2---:R-:W-:-:S04]  /*0420*/  FFMA R4, R11, R6, R4 ;  /* 0x000000060b047223 */ /* 0x004fc80000000004 */
[----:B------:R-:W-:Y:S01]  /*0430*/  FFMA R7, R7, R28, R4 ;  /* 0x0000001c07077223 */ /* 0x000fe20000000004 */
[----:B------:R-:W-:-:S03]  /*0440*/  IADD3.X R4, PT, PT, RZ, R3, RZ, P2, !PT ;  /* 0x00000003ff047210 */ /* 0x000fc600017fe4ff */
[----:B------:R-:W-:Y:S01]  /*0450*/  FFMA R29, R8, R15, R7 ;  /* 0x0000000f081d7223 */ /* 0x000fe20000000007 */
[----:B------:R-:W-:Y:S06]  /*0460*/  @P1 BRA `(.L_x_2) ;  /* 0xfffffffc00581947 */ /* 0x000fec000383ffff */
.L_x_1:
[----:B------:R-:W-:Y:S05]  /*0470*/  @!P0 BRA `(.L_x_0) ;  /* 0x0000000400088947 */ /* 0x000fea0003800000 */
[----:B------:R-:W-:Y:S02]  /*0480*/  ISETP.GE.U32.AND P1, PT, R24, 0x4, PT ;  /* 0x000000041800780c */ /* 0x000fe40003f26070 */
[----:B------:R-:W-:-:S04]  /*0490*/  LOP3.LUT R14, R0, 0x3, RZ, 0xc0, !PT ;  /* 0x00000003000e7812 */ /* 0x000fc800078ec0ff */
[----:B------:R-:W-:-:S07]  /*04a0*/  ISETP.NE.AND P0, PT, R14, RZ, PT ;  /* 0x000000ff0e00720c */ /* 0x000fce0003f05270 */
[----:B------:R-:W-:Y:S06]  /*04b0*/  @!P1 BRA `(.L_x_3) ;  /* 0x0000000000709947 */ /* 0x000fec0003800000 */
[----:B------:R-:W0:Y:S01]  /*04c0*/  LDC R11, c[0x0][0x384] ;  /* 0x0000e100ff0b7b82 */ /* 0x000e220000000800 */
[----:B------:R-:W1:Y:S01]  /*04d0*/  LDCU.64 UR6, c[0x0][0x390] ;  /* 0x00007200ff0677ac */ /* 0x000e620008000a00 */
[CC--:B------:R-:W-:Y:S02]  /*04e0*/  IADD3 R3, PT, PT, R19.reuse, R20.reuse, RZ ;  /* 0x0000001413037210 */ /* 0x0c0fe40007ffe0ff */
[----:B------:R-:W-:-:S04]  /*04f0*/  IADD3 R8, P1, PT, R19, R20, RZ ;  /* 0x0000001413087210 */ /* 0x000fc80007f3e0ff */
[----:B------:R-:W2:Y:S08]  /*0500*/  LDC.64 R4, c[0x0][0x398] ;  /* 0x0000e600ff047b82 */ /* 0x000eb00000000a00 */
[----:B------:R-:W3:Y:S01]  /*0510*/  LDC.64 R12, c[0x0][0x390] ;  /* 0x0000e400ff0c7b82 */ /* 0x000ee20000000a00 */
[----:B0-----:R-:W-:-:S04]  /*0520*/  IMAD R7, R20, R11, R16 ;  /* 0x0000000b14077224 */ /* 0x001fc800078e0210 */
[----:B--2---:R-:W-:-:S04]  /*0530*/  IMAD.WIDE R4, R7, 0x4, R4 ;  /* 0x0000000407047825 */ /* 0x004fc800078e0204 */
[----:B------:R-:W-:Y:S02]  /*0540*/  IMAD.WIDE R6, R11, 0x4, R4 ;  /* 0x000000040b067825 */ /* 0x000fe400078e0204 */
[----:B------:R-:W2:Y:S02]  /*0550*/  LDG.E R4, desc[UR4][R4.64] ;  /* 0x0000000404047981 */ /* 0x000ea4000c1e1900 */
[----:B---3--:R-:W-:Y:S01]  /*0560*/  IMAD.WIDE.U32 R12, R3, 0x4, R12 ;  /* 0x00000004030c7825 */ /* 0x008fe200078e000c */
[----:B------:R-:W-:Y:S02]  /*0570*/  IADD3.X R3, PT, PT, RZ, RZ, RZ, P1, !PT ;  /* 0x000000ffff037210 */ /* 0x000fe40000ffe4ff */
[----:B-1----:R-:W-:-:S03]  /*0580*/  LEA R2, P1, R8, UR6, 0x2 ;  /* 0x0000000608027c11 */ /* 0x002fc6000f8210ff */
[----:B------:R-:W2:Y:S01]  /*0590*/  LDG.E R12, desc[UR4][R12.64] ;  /* 0x000000040c0c7981 */ /* 0x000ea2000c1e1900 */
[----:B------:R-:W-:Y:S01]  /*05a0*/  LEA.HI.X R3, R8, UR7, R3, 0x2, P1 ;  /* 0x0000000708037c11 */ /* 0x000fe200088f1403 */
[C---:B------:R-:W-:Y:S02]  /*05b0*/  IMAD.WIDE R8, R11.reuse, 0x4, R6 ;  /* 0x000000040b087825 */ /* 0x040fe400078e0206 */
[----:B------:R-:W3:Y:S04]  /*05c0*/  LDG.E R6, desc[UR4][R6.64] ;  /* 0x0000000406067981 */ /* 0x000ee8000c1e1900 */
[----:B------:R-:W3:Y:S01]  /*05d0*/  LDG.E R18, desc[UR4][R2.64+0x4] ;  /* 0x0000040402127981 */ /* 0x000ee2000c1e1900 */
[----:B------:R-:W-:-:S03]  /*05e0*/  IMAD.WIDE R10, R11, 0x4, R8 ;  /* 0x000000040b0a7825 */ /* 0x000fc600078e0208 */
[----:B------:R-:W4:Y:S04]  /*05f0*/  LDG.E R21, desc[UR4][R8.64] ;  /* 0x0000000408157981 */ /* 0x000f28000c1e1900 */
[----:B------:R-:W4:Y:S04]  /*0600*/  LDG.E R15, desc[UR4][R2.64+0x8] ;  /* 0x00000804020f7981 */ /* 0x000f28000c1e1900 */
[----:B------:R-:W5:Y:S04]  /*0610*/  LDG.E R22, desc[UR4][R2.64+0xc] ;  /* 0x00000c0402167981 */ /* 0x000f68000c1e1900 */
[----:B------:R-:W5:Y:S01]  /*0620*/  LDG.E R10, desc[UR4][R10.64] ;  /* 0x000000040a0a7981 */ /* 0x000f62000c1e1900 */
[----:B------:R-:W-:Y:S01]  /*0630*/  IADD3 R20, PT, PT, R20, 0x4, RZ ;  /* 0x0000000414147810 */ /* 0x000fe20007ffe0ff */
[----:B--2---:R-:W-:-:S04]  /*0640*/  FFMA R29, R12, R4, R29 ;  /* 0x000000040c1d7223 */ /* 0x004fc8000000001d */
[----:B---3--:R-:W-:-:S04]  /*0650*/  FFMA R18, R18, R6, R29 ;  /* 0x0000000612127223 */ /* 0x008fc8000000001d */
[----:B----4-:R-:W-:-:S04]  /*0660*/  FFMA R15, R15, R21, R18 ;  /* 0x000000150f0f7223 */ /* 0x010fc80000000012 */
[----:B-----5:R-:W-:-:S07]  /*0670*/  FFMA R29, R22, R10, R15 ;  /* 0x0000000a161d7223 */ /* 0x020fce000000000f */
.L_x_3:
[----:B------:R-:W-:Y:S05]  /*0680*/  @!P0 BRA `(.L_x_0) ;  /* 0x0000000000848947 */ /* 0x000fea0003800000 */
[----:B------:R-:W-:Y:S01]  /*0690*/  ISETP.NE.AND P1, PT, R14, 0x1, PT ;  /* 0x000000010e00780c */ /* 0x000fe20003f25270 */
[----:B------:R-:W0:Y:S01]  /*06a0*/  LDC.64 R8, c[0x0][0x398] ;  /* 0x0000e600ff087b82 */ /* 0x000e220000000a00 */
[----:B------:R-:W-:-:S04]  /*06b0*/  LOP3.LUT R0, R0, 0x1, RZ, 0xc0, !PT ;  /* 0x0000000100007812 */ /* 0x000fc800078ec0ff */
[----:B------:R-:W-:-:S03]  /*06c0*/  ISETP.NE.U32.AND P0, PT, R0, 0x1, PT ;  /* 0x000000010000780c */ /* 0x000fc60003f05070 */
[----:B------:R-:W1:Y:S04]  /*06d0*/  LDC.64 R10, c[0x0][0x390] ;  /* 0x0000e400ff0a7b82 */ /* 0x000e680000000a00 */
[CC--:B------:R-:W-:Y:S02]  /*06e0*/  @P1 IADD3 R21, PT, PT, R19.reuse, R20.reuse, RZ ;  /* 0x0000001413151210 */ /* 0x0c0fe40007ffe0ff */
[----:B------:R-:W-:Y:S02]  /*06f0*/  @P1 IADD3 R0, P2, PT, R19, R20, RZ ;  /* 0x0000001413001210 */ /* 0x000fe40007f5e0ff */
[----:B------:R-:W2:Y:S02]  /*0700*/  @P1 LDC R15, c[0x0][0x384] ;  /* 0x0000e100ff0f1b82 */ /* 0x000ea40000000800 */
[----:B------:R-:W-:-:S06]  /*0710*/  @P1 IADD3.X R12, PT, PT, RZ, RZ, RZ, P2, !PT ;  /* 0x000000ffff0c1210 */ /* 0x000fcc00017fe4ff */
[----:B------:R-:W3:Y:S08]  /*0720*/  @P1 LDC.64 R6, c[0x0][0x390] ;  /* 0x0000e400ff061b82 */ /* 0x000ef00000000a00 */
[----:B------:R-:W4:Y:S01]  /*0730*/  @!P0 LDC R13, c[0x0][0x384] ;  /* 0x0000e100ff0d8b82 */ /* 0x000f220000000800 */
[----:B-1----:R-:W-:-:S06]  /*0740*/  @P1 IMAD.WIDE.U32 R10, R21, 0x4, R10 ;  /* 0x00000004150a1825 */ /* 0x002fcc00078e000a */
[----:B------:R-:W5:Y:S01]  /*0750*/  @P1 LDG.E R10, desc[UR4][R10.64] ;  /* 0x000000040a0a1981 */ /* 0x000f62000c1e1900 */
[----:B------:R-:W1:Y:S01]  /*0760*/  LDC.64 R2, c[0x0][0x390] ;  /* 0x0000e400ff027b82 */ /* 0x000e620000000a00 */
[C---:B--2---:R-:W-:Y:S01]  /*0770*/  @P1 IMAD R23, R20.reuse, R15, R16 ;  /* 0x0000000f14171224 */ /* 0x044fe200078e0210 */
[----:B------:R-:W-:-:S03]  /*0780*/  @P1 IADD3 R20, PT, PT, R20, 0x2, RZ ;  /* 0x0000000214141810 */ /* 0x000fc60007ffe0ff */
[----:B0-----:R-:W-:-:S03]  /*0790*/  @P1 IMAD.WIDE R8, R23, 0x4, R8 ;  /* 0x0000000417081825 */ /* 0x001fc600078e0208 */
[----:B------:R-:W0:Y:S01]  /*07a0*/  LDC.64 R4, c[0x0][0x398] ;  /* 0x0000e600ff047b82 */ /* 0x000e220000000a00 */
[C---:B---3--:R-:W-:Y:S02]  /*07b0*/  @P1 LEA R6, P2, R0.reuse, R6, 0x2 ;  /* 0x0000000600061211 */ /* 0x048fe400078410ff */
[----:B------:R-:W-:Y:S01]  /*07c0*/  @!P0 IADD3 R19, PT, PT, R19, R20, RZ ;  /* 0x0000001413138210 */ /* 0x000fe20007ffe0ff */
[----:B------:R-:W-:Y:S01]  /*07d0*/  @P1 IMAD.WIDE R14, R15, 0x4, R8 ;  /* 0x000000040f0e1825 */ /* 0x000fe200078e0208 */
[----:B------:R-:W-:Y:S02]  /*07e0*/  @P1 LEA.HI.X R7, R0, R7, R12, 0x2, P2 ;  /* 0x0000000700071211 */ /* 0x000fe400010f140c */
[----:B------:R-:W5:Y:S01]  /*07f0*/  @P1 LDG.E R0, desc[UR4][R8.64] ;  /* 0x0000000408001981 */ /* 0x000f62000c1e1900 */
[----:B----4-:R-:W-:-:S03]  /*0800*/  @!P0 IMAD R13, R20, R13, R16 ;  /* 0x0000000d140d8224 */ /* 0x010fc600078e0210 */
[----:B------:R-:W2:Y:S04]  /*0810*/  @P1 LDG.E R7, desc[UR4][R6.64+0x4] ;  /* 0x0000040406071981 */ /* 0x000ea8000c1e1900 */
[----:B------:R-:W2:Y:S01]  /*0820*/  @P1 LDG.E R14, desc[UR4][R14.64] ;  /* 0x000000040e0e1981 */ /* 0x000ea2000c1e1900 */
[----:B-1----:R-:W-:-:S06]  /*0830*/  @!P0 IMAD.WIDE.U32 R2, R19, 0x4, R2 ;  /* 0x0000000413028825 */ /* 0x002fcc00078e0002 */
[----:B------:R-:W3:Y:S01]  /*0840*/  @!P0 LDG.E R2, desc[UR4][R2.64] ;  /* 0x0000000402028981 */ /* 0x000ee2000c1e1900 */
[----:B0-----:R-:W-:-:S06]  /*0850*/  @!P0 IMAD.WIDE R4, R13, 0x4, R4 ;  /* 0x000000040d048825 */ /* 0x001fcc00078e0204 */
[----:B------:R-:W3:Y:S01]  /*0860*/  @!P0 LDG.E R4, desc[UR4][R4.64] ;  /* 0x0000000404048981 */ /* 0x000ee2000c1e1900 */
[----:B-----5:R-:W-:-:S04]  /*0870*/  @P1 FFMA R0, R10, R0, R29 ;  /* 0x000000000a001223 */ /* 0x020fc8000000001d */
[----:B--2---:R-:W-:-:S04]  /*0880*/  @P1 FFMA R29, R7, R14, R0 ;  /* 0x0000000e071d1223 */ /* 0x004fc80000000000 */
[----:B---3--:R-:W-:-:S07]  /*0890*/  @!P0 FFMA R29, R2, R4, R29 ;  /* 0x00000004021d8223 */ /* 0x008fce000000001d */
.L_x_0:
[----:B------:R-:W0:Y:S01]  /*08a0*/  LDC.64 R2, c[0x0][0x3a8] ;  /* 0x0000ea00ff027b82 */ /* 0x000e220000000a00 */
[----:B------:R-:W1:Y:S01]  /*08b0*/  LDCU UR6, c[0x0][0x384] ;  /* 0x00007080ff0677ac */ /* 0x000e620008000800 */
[----:B------:R-:W2:Y:S01]  /*08c0*/  LDCU UR7, c[0x0][0x38c] ;  /* 0x00007180ff0777ac */ /* 0x000ea20008000800 */
[----:B-1----:R-:W-:Y:S01]  /*08d0*/  IMAD R17, R17, UR6, R16 ;  /* 0x0000000611117c24 */ /* 0x002fe2000f8e0210 */
[----:B------:R-:W1:Y:S03]  /*08e0*/  LDCU UR6, c[0x0][0x3a0] ;  /* 0x00007400ff0677ac */ /* 0x000e660008000800 */
[----:B0-----:R-:W-:-:S05]  /*08f0*/  IMAD.WIDE R2, R17, 0x4, R2 ;  /* 0x0000000411027825 */ /* 0x001fca00078e0202 */
[----:B------:R-:W1:Y:S02]  /*0900*/  LDG.E R0, desc[UR4][R2.64] ;  /* 0x0000000402007981 */ /* 0x000e64000c1e1900 */
[----:B-1----:R-:W-:-:S04]  /*0910*/  FMUL R0, R0, UR6 ;  /* 0x0000000600007c20 */ /* 0x002fc80008400000 */
[----:B--2---:R-:W-:-:S05]  /*0920*/  FFMA R29, R29, UR7, R0 ;  /* 0x000000071d1d7c23 */ /* 0x004fca0008000000 */
[----:B------:R-:W-:Y:S01]  /*0930*/  STG.E desc[UR4][R2.64], R29 ;  /* 0x0000001d02007986 */ /* 0x000fe2000c101904 */
[----:B------:R-:W-:Y:S05]  /*0940*/  EXIT ;  /* 0x000000000000794d */ /* 0x000fea0003800000 */
.L_x_4:
[----:B------:R-:W-:-:S00]  /*0950*/  BRA `(.L_x_4) ;  /* 0xfffffffc00fc7947 */ /* 0x000fc0000383ffff */
[----:B------:R-:W-:-:S00]  /*0960*/  NOP ;  /* 0x0000000000007918 */ /* 0x000fc00000000000 */
        /* <DEDUP_REMOVED lines=9> */
.L_x_5:


//--------------------- .nv.shared.reserved.0     --------------------------
	.section	.nv.shared.reserved.0,"aw",@nobits
	.weak		__nv_reservedSMEM_offset_0_alias
	.size		__nv_reservedSMEM_offset_0_alias, 0, 64
	.other		__nv_reservedSMEM_offset_0_alias,@"STO_CUDA_RESERVED_SHARED STV_DEFAULT"
__nv_reservedSMEM_offset_0_alias:
	.zero		0
	.zero		64


//--------------------- .nv.constant0._Z10mysgemm_v1iiifPfS_fS_ --------------------------
	.section	.nv.constant0._Z10mysgemm_v1iiifPfS_fS_,"a",@progbits
	.sectionflags	@""
	.align	4
.nv.constant0._Z10mysgemm_v1iiifPfS_fS_:
	.zero		944


//--------------------- SYMBOLS --------------------------

	.type		.nv.reservedSmem.offset0,@object
	.size		.nv.reservedSmem.offset0,0x4
